//
// Generated by NVIDIA NVVM Compiler
//
// Compiler Build ID: CL-36424714
// Cuda compilation tools, release 13.0, V13.0.88
// Based on NVVM 20.0.0
//

.version 9.0
.target sm_100
.address_size 64

	// .globl	_Z6simplePf
.func  (.param .b64 func_retval0) __internal_accurate_pow
(
	.param .b64 __internal_accurate_pow_param_0
)
;

.visible .entry _Z6simplePf(
	.param .u64 .ptr .align 1 _Z6simplePf_param_0
)
{
	.reg .pred 	%p<4>;
	.reg .b32 	%r<10>;
	.reg .b32 	%f<3>;
	.reg .b64 	%rd<5>;
	.reg .b64 	%fd<9>;

	ld.param.u64 	%rd1, [_Z6simplePf_param_0];
	mov.u32 	%r1, %tid.x;
	setp.ne.s32 	%p1, %r1, 0;
	@%p1 bra 	$L__BB0_2;
	mov.f64 	%fd7, 0d3FE0000000000000;
	{
	.reg .b32 %temp; 
	mov.b64 	{%temp, %r3}, %fd7;
	}
	shr.s32 	%r4, %r3, 31;
	and.b32  	%r5, %r4, 2146435072;
	mov.b32 	%r6, 0;
	mov.b64 	%fd8, {%r6, %r5};
	bra.uni 	$L__BB0_3;
$L__BB0_2:
	cvt.rn.f64.u32 	%fd4, %r1;
	{
	.reg .b32 %temp; 
	mov.b64 	{%temp, %r2}, %fd4;
	}
	{ // callseq 0, 0
	.param .b64 param0;
	st.param.f64 	[param0], %fd4;
	.param .b64 retval0;
	call.uni (retval0), 
	__internal_accurate_pow, 
	(
	param0
	);
	ld.param.f64 	%fd5, [retval0];
	} // callseq 0
	setp.lt.s32 	%p2, %r2, 0;
	selp.f64 	%fd8, 0dFFF8000000000000, %fd5, %p2;
$L__BB0_3:
	cvta.to.global.u64 	%rd2, %rd1;
	setp.eq.s32 	%p3, %r1, 1;
	cvt.rn.f32.f64 	%f1, %fd8;
	selp.f32 	%f2, 0f3F800000, %f1, %p3;
	mov.u32 	%r7, %ntid.x;
	mov.u32 	%r8, %ctaid.x;
	mad.lo.s32 	%r9, %r8, %r7, %r1;
	mul.wide.s32 	%rd3, %r9, 4;
	add.s64 	%rd4, %rd2, %rd3;
	st.global.f32 	[%rd4], %f2;
	ret;

}
.func  (.param .b64 func_retval0) __internal_accurate_pow(
	.param .b64 __internal_accurate_pow_param_0
)
{
	.reg .pred 	%p<8>;
	.reg .b32 	%r<49>;
	.reg .b32 	%f<3>;
	.reg .b64 	%fd<109>;

	ld.param.f64 	%fd10, [__internal_accurate_pow_param_0];
	{
	.reg .b32 %temp; 
	mov.b64 	{%temp, %r46}, %fd10;
	}
	{
	.reg .b32 %temp; 
	mov.b64 	{%r45, %temp}, %fd10;
	}
	shr.u32 	%r47, %r46, 20;
	setp.gt.u32 	%p1, %r46, 1048575;
	@%p1 bra 	$L__BB1_2;
	mul.f64 	%fd11, %fd10, 0d4350000000000000;
	{
	.reg .b32 %temp; 
	mov.b64 	{%temp, %r46}, %fd11;
	}
	{
	.reg .b32 %temp; 
	mov.b64 	{%r45, %temp}, %fd11;
	}
	shr.u32 	%r16, %r46, 20;
	add.s32 	%r47, %r16, -54;
$L__BB1_2:
	add.s32 	%r48, %r47, -1023;
	and.b32  	%r17, %r46, -2146435073;
	or.b32  	%r18, %r17, 1072693248;
	mov.b64 	%fd107, {%r45, %r18};
	setp.lt.u32 	%p2, %r18, 1073127583;
	@%p2 bra 	$L__BB1_4;
	{
	.reg .b32 %temp; 
	mov.b64 	{%r19, %temp}, %fd107;
	}
	{
	.reg .b32 %temp; 
	mov.b64 	{%temp, %r20}, %fd107;
	}
	add.s32 	%r21, %r20, -1048576;
	mov.b64 	%fd107, {%r19, %r21};
	add.s32 	%r48, %r47, -1022;
$L__BB1_4:
	add.f64 	%fd12, %fd107, 0dBFF0000000000000;
	add.f64 	%fd13, %fd107, 0d3FF0000000000000;
	rcp.approx.ftz.f64 	%fd14, %fd13;
	neg.f64 	%fd15, %fd13;
	fma.rn.f64 	%fd16, %fd15, %fd14, 0d3FF0000000000000;
	fma.rn.f64 	%fd17, %fd16, %fd16, %fd16;
	fma.rn.f64 	%fd18, %fd17, %fd14, %fd14;
	mul.f64 	%fd19, %fd12, %fd18;
	fma.rn.f64 	%fd20, %fd12, %fd18, %fd19;
	mul.f64 	%fd21, %fd20, %fd20;
	fma.rn.f64 	%fd22, %fd21, 0d3EB0F5FF7D2CAFE2, 0d3ED0F5D241AD3B5A;
	fma.rn.f64 	%fd23, %fd22, %fd21, 0d3EF3B20A75488A3F;
	fma.rn.f64 	%fd24, %fd23, %fd21, 0d3F1745CDE4FAECD5;
	fma.rn.f64 	%fd25, %fd24, %fd21, 0d3F3C71C7258A578B;
	fma.rn.f64 	%fd26, %fd25, %fd21, 0d3F6249249242B910;
	fma.rn.f64 	%fd27, %fd26, %fd21, 0d3F89999999999DFB;
	sub.f64 	%fd28, %fd12, %fd20;
	add.f64 	%fd29, %fd28, %fd28;
	neg.f64 	%fd30, %fd20;
	fma.rn.f64 	%fd31, %fd30, %fd12, %fd29;
	mul.f64 	%fd32, %fd18, %fd31;
	fma.rn.f64 	%fd33, %fd21, %fd27, 0d3FB5555555555555;
	mov.f64 	%fd34, 0d3FB5555555555555;
	sub.f64 	%fd35, %fd34, %fd33;
	fma.rn.f64 	%fd36, %fd21, %fd27, %fd35;
	add.f64 	%fd37, %fd36, 0dBC46A4CB00B9E7B0;
	add.f64 	%fd38, %fd33, %fd37;
	sub.f64 	%fd39, %fd33, %fd38;
	add.f64 	%fd40, %fd37, %fd39;
	mul.rn.f64 	%fd41, %fd20, %fd20;
	neg.f64 	%fd42, %fd41;
	fma.rn.f64 	%fd43, %fd20, %fd20, %fd42;
	{
	.reg .b32 %temp; 
	mov.b64 	{%r22, %temp}, %fd32;
	}
	{
	.reg .b32 %temp; 
	mov.b64 	{%temp, %r23}, %fd32;
	}
	add.s32 	%r24, %r23, 1048576;
	mov.b64 	%fd44, {%r22, %r24};
	fma.rn.f64 	%fd45, %fd20, %fd44, %fd43;
	mul.rn.f64 	%fd46, %fd41, %fd20;
	neg.f64 	%fd47, %fd46;
	fma.rn.f64 	%fd48, %fd41, %fd20, %fd47;
	fma.rn.f64 	%fd49, %fd41, %fd32, %fd48;
	fma.rn.f64 	%fd50, %fd45, %fd20, %fd49;
	mul.rn.f64 	%fd51, %fd38, %fd46;
	neg.f64 	%fd52, %fd51;
	fma.rn.f64 	%fd53, %fd38, %fd46, %fd52;
	fma.rn.f64 	%fd54, %fd38, %fd50, %fd53;
	fma.rn.f64 	%fd55, %fd40, %fd46, %fd54;
	add.f64 	%fd56, %fd51, %fd55;
	sub.f64 	%fd57, %fd51, %fd56;
	add.f64 	%fd58, %fd55, %fd57;
	add.f64 	%fd59, %fd20, %fd56;
	sub.f64 	%fd60, %fd20, %fd59;
	add.f64 	%fd61, %fd56, %fd60;
	add.f64 	%fd62, %fd58, %fd61;
	add.f64 	%fd63, %fd32, %fd62;
	add.f64 	%fd64, %fd59, %fd63;
	sub.f64 	%fd65, %fd59, %fd64;
	add.f64 	%fd66, %fd63, %fd65;
	xor.b32  	%r25, %r48, -2147483648;
	mov.b32 	%r26, 1127219200;
	mov.b64 	%fd67, {%r25, %r26};
	mov.b32 	%r27, -2147483648;
	mov.b64 	%fd68, {%r27, %r26};
	sub.f64 	%fd69, %fd67, %fd68;
	fma.rn.f64 	%fd70, %fd69, 0d3FE62E42FEFA39EF, %fd64;
	fma.rn.f64 	%fd71, %fd69, 0dBFE62E42FEFA39EF, %fd70;
	sub.f64 	%fd72, %fd71, %fd64;
	sub.f64 	%fd73, %fd66, %fd72;
	fma.rn.f64 	%fd74, %fd69, 0d3C7ABC9E3B39803F, %fd73;
	add.f64 	%fd75, %fd70, %fd74;
	sub.f64 	%fd76, %fd70, %fd75;
	add.f64 	%fd77, %fd74, %fd76;
	mov.f64 	%fd78, 0d3FE0000000000000;
	{
	.reg .b32 %temp; 
	mov.b64 	{%temp, %r28}, %fd78;
	}
	{
	.reg .b32 %temp; 
	mov.b64 	{%r29, %temp}, %fd78;
	}
	shl.b32 	%r30, %r28, 1;
	setp.gt.u32 	%p3, %r30, -33554433;
	and.b32  	%r31, %r28, -15728641;
	selp.b32 	%r32, %r31, %r28, %p3;
	mov.b64 	%fd79, {%r29, %r32};
	mul.rn.f64 	%fd80, %fd75, %fd79;
	neg.f64 	%fd81, %fd80;
	fma.rn.f64 	%fd82, %fd75, %fd79, %fd81;
	fma.rn.f64 	%fd83, %fd77, %fd79, %fd82;
	add.f64 	%fd4, %fd80, %fd83;
	sub.f64 	%fd84, %fd80, %fd4;
	add.f64 	%fd5, %fd83, %fd84;
	fma.rn.f64 	%fd85, %fd4, 0d3FF71547652B82FE, 0d4338000000000000;
	{
	.reg .b32 %temp; 
	mov.b64 	{%r13, %temp}, %fd85;
	}
	mov.f64 	%fd86, 0dC338000000000000;
	add.rn.f64 	%fd87, %fd85, %fd86;
	fma.rn.f64 	%fd88, %fd87, 0dBFE62E42FEFA39EF, %fd4;
	fma.rn.f64 	%fd89, %fd87, 0dBC7ABC9E3B39803F, %fd88;
	fma.rn.f64 	%fd90, %fd89, 0d3E5ADE1569CE2BDF, 0d3E928AF3FCA213EA;
	fma.rn.f64 	%fd91, %fd90, %fd89, 0d3EC71DEE62401315;
	fma.rn.f64 	%fd92, %fd91, %fd89, 0d3EFA01997C89EB71;
	fma.rn.f64 	%fd93, %fd92, %fd89, 0d3F2A01A014761F65;
	fma.rn.f64 	%fd94, %fd93, %fd89, 0d3F56C16C1852B7AF;
	fma.rn.f64 	%fd95, %fd94, %fd89, 0d3F81111111122322;
	fma.rn.f64 	%fd96, %fd95, %fd89, 0d3FA55555555502A1;
	fma.rn.f64 	%fd97, %fd96, %fd89, 0d3FC5555555555511;
	fma.rn.f64 	%fd98, %fd97, %fd89, 0d3FE000000000000B;
	fma.rn.f64 	%fd99, %fd98, %fd89, 0d3FF0000000000000;
	fma.rn.f64 	%fd100, %fd99, %fd89, 0d3FF0000000000000;
	{
	.reg .b32 %temp; 
	mov.b64 	{%r14, %temp}, %fd100;
	}
	{
	.reg .b32 %temp; 
	mov.b64 	{%temp, %r15}, %fd100;
	}
	shl.b32 	%r33, %r13, 20;
	add.s32 	%r34, %r33, %r15;
	mov.b64 	%fd108, {%r14, %r34};
	{
	.reg .b32 %temp; 
	mov.b64 	{%temp, %r35}, %fd4;
	}
	mov.b32 	%f2, %r35;
	abs.f32 	%f1, %f2;
	setp.lt.f32 	%p4, %f1, 0f4086232B;
	@%p4 bra 	$L__BB1_7;
	setp.lt.f64 	%p5, %fd4, 0d0000000000000000;
	add.f64 	%fd101, %fd4, 0d7FF0000000000000;
	selp.f64 	%fd108, 0d0000000000000000, %fd101, %p5;
	setp.geu.f32 	%p6, %f1, 0f40874800;
	@%p6 bra 	$L__BB1_7;
	shr.u32 	%r36, %r13, 31;
	add.s32 	%r37, %r13, %r36;
	shr.s32 	%r38, %r37, 1;
	shl.b32 	%r39, %r38, 20;
	add.s32 	%r40, %r15, %r39;
	mov.b64 	%fd102, {%r14, %r40};
	sub.s32 	%r41, %r13, %r38;
	shl.b32 	%r42, %r41, 20;
	add.s32 	%r43, %r42, 1072693248;
	mov.b32 	%r44, 0;
	mov.b64 	%fd103, {%r44, %r43};
	mul.f64 	%fd108, %fd103, %fd102;
$L__BB1_7:
	abs.f64 	%fd104, %fd108;
	setp.eq.f64 	%p7, %fd104, 0d7FF0000000000000;
	fma.rn.f64 	%fd105, %fd108, %fd5, %fd108;
	selp.f64 	%fd106, %fd108, %fd105, %p7;
	st.param.f64 	[func_retval0], %fd106;
	ret;

}


// ===== COMPILED SASS (sm_100) =====

	.target	sm_100

	.elftype	@"ET_EXEC"


//--------------------- .note.nv.tkinfo           --------------------------
	.section	.note.nv.tkinfo,"",@"SHT_NOTE"
	.sectionflags	@"SHF_NOTE_NV_TKINFO"
	.tkinfo
        /*0018*/ 	.word	0x00000002
        /*0030*/ 	.string	""
        /*0030*/ 	.string	"ptxas"
        /*0030*/ 	.string	"Cuda compilation tools, release 13.0, V13.0.88"
        /*0030*/ 	.string	"Build cuda_13.0.r13.0/compiler.36424714_0"
        /*0030*/ 	.string	"-arch sm_100 -m 64 "



//--------------------- .note.nv.cuinfo           --------------------------
	.section	.note.nv.cuinfo,"",@"SHT_NOTE"
	.sectionflags	@"SHF_NOTE_NV_CUINFO"
        /*0018*/ 	.short	0x0002
        /*001a*/ 	.short	0x0064
        /*001c*/ 	.short	0x0082
	.zero		2


//--------------------- .nv.info                  --------------------------
	.section	.nv.info,"",@"SHT_CUDA_INFO"
	.align	4


	//----- nvinfo : EIATTR_REGCOUNT
	.align		4
        /*0000*/ 	.byte	0x04, 0x2f
        /*0002*/ 	.short	(.L_1 - .L_0)
	.align		4
.L_0:
        /*0004*/ 	.word	index@(_Z6simplePf)
        /*0008*/ 	.word	0x0000001e


	//----- nvinfo : EIATTR_FRAME_SIZE
	.align		4
.L_1:
        /*000c*/ 	.byte	0x04, 0x11
        /*000e*/ 	.short	(.L_3 - .L_2)
	.align		4
.L_2:
        /*0010*/ 	.word	index@($_Z6simplePf$__internal_accurate_pow)
        /*0014*/ 	.word	0x00000000


	//----- nvinfo : EIATTR_FRAME_SIZE
	.align		4
.L_3:
        /*0018*/ 	.byte	0x04, 0x11
        /*001a*/ 	.short	(.L_5 - .L_4)
	.align		4
.L_4:
        /*001c*/ 	.word	index@(_Z6simplePf)
        /*0020*/ 	.word	0x00000000


	//----- nvinfo : EIATTR_MIN_STACK_SIZE
	.align		4
.L_5:
        /*0024*/ 	.byte	0x04, 0x12
        /*0026*/ 	.short	(.L_7 - .L_6)
	.align		4
.L_6:
        /*0028*/ 	.word	index@(_Z6simplePf)
        /*002c*/ 	.word	0x00000000
.L_7:


//--------------------- .nv.compat                --------------------------
	.section	.nv.compat,"",@"SHT_CUDA_COMPAT_INFO"
	.align	4
        /*0000*/ 	.byte	0x02, 0x09, 0x00, 0x00, 0x02, 0x02, 0x01, 0x00, 0x02, 0x05, 0x05, 0x00, 0x03, 0x07, 0x01, 0x01
        /*0010*/ 	.byte	0x02, 0x03, 0x00, 0x00, 0x02, 0x06, 0x01, 0x00, 0x04, 0x0b, 0x08, 0x00, 0x01, 0x00, 0x00, 0x00
        /*0020*/ 	.byte	0x00, 0x00, 0x00, 0x00


//--------------------- .nv.info._Z6simplePf      --------------------------
	.section	.nv.info._Z6simplePf,"",@"SHT_CUDA_INFO"
	.sectionflags	@""
	.align	4


	//----- nvinfo : EIATTR_CUDA_API_VERSION
	.align		4
        /*0000*/ 	.byte	0x04, 0x37
        /*0002*/ 	.short	(.L_9 - .L_8)
.L_8:
        /*0004*/ 	.word	0x00000082


	//----- nvinfo : EIATTR_KPARAM_INFO
	.align		4
.L_9:
        /*0008*/ 	.byte	0x04, 0x17
        /*000a*/ 	.short	(.L_11 - .L_10)
.L_10:
        /*000c*/ 	.word	0x00000000
        /*0010*/ 	.short	0x0000
        /*0012*/ 	.short	0x0000
        /*0014*/ 	.byte	0x00, 0xf5, 0x21, 0x00


	//----- nvinfo : EIATTR_SPARSE_MMA_MASK
	.align		4
.L_11:
        /*0018*/ 	.byte	0x03, 0x50
        /*001a*/ 	.short	0x0000


	//----- nvinfo : EIATTR_MAXREG_COUNT
	.align		4
        /*001c*/ 	.byte	0x03, 0x1b
        /*001e*/ 	.short	0x00ff


	//----- nvinfo : EIATTR_MERCURY_ISA_VERSION
	.align		4
        /*0020*/ 	.byte	0x03, 0x5f
        /*0022*/ 	.short	0x0101


	//----- nvinfo : EIATTR_VRC_CTA_INIT_COUNT
	.align		4
        /*0024*/ 	.byte	0x02, 0x4a
	.zero		1
	.zero		1


	//----- nvinfo : EIATTR_EXIT_INSTR_OFFSETS
	.align		4
        /*0028*/ 	.byte	0x04, 0x1c
        /*002a*/ 	.short	(.L_13 - .L_12)


	//   ....[0]....
.L_12:
        /*002c*/ 	.word	0x00000170


	//----- nvinfo : EIATTR_CRS_STACK_SIZE
	.align		4
.L_13:
        /*0030*/ 	.byte	0x04, 0x1e
        /*0032*/ 	.short	(.L_15 - .L_14)
.L_14:
        /*0034*/ 	.word	0x00000000


	//----- nvinfo : EIATTR_CBANK_PARAM_SIZE
	.align		4
.L_15:
        /*0038*/ 	.byte	0x03, 0x19
        /*003a*/ 	.short	0x0008


	//----- nvinfo : EIATTR_PARAM_CBANK
	.align		4
        /*003c*/ 	.byte	0x04, 0x0a
        /*003e*/ 	.short	(.L_17 - .L_16)
	.align		4
.L_16:
        /*0040*/ 	.word	index@(.nv.constant0._Z6simplePf)
        /*0044*/ 	.short	0x0380
        /*0046*/ 	.short	0x0008


	//----- nvinfo : EIATTR_SW_WAR
	.align		4
.L_17:
        /*0048*/ 	.byte	0x04, 0x36
        /*004a*/ 	.short	(.L_19 - .L_18)
.L_18:
        /*004c*/ 	.word	0x00000008
.L_19:


//--------------------- .nv.callgraph             --------------------------
	.section	.nv.callgraph,"",@"SHT_CUDA_CALLGRAPH"
	.align	4
	.sectionentsize	8
	.align		4
        /*0000*/ 	.word	0x00000000
	.align		4
        /*0004*/ 	.word	0xffffffff
	.align		4
        /*0008*/ 	.word	0x00000000
	.align		4
        /*000c*/ 	.word	0xfffffffe
	.align		4
        /*0010*/ 	.word	0x00000000
	.align		4
        /*0014*/ 	.word	0xfffffffd
	.align		4
        /*0018*/ 	.word	0x00000000
	.align		4
        /*001c*/ 	.word	0xfffffffc


//--------------------- .text._Z6simplePf         --------------------------
	.section	.text._Z6simplePf,"ax",@progbits
	.align	128
        .global         _Z6simplePf
        .type           _Z6simplePf,@function
        .size           _Z6simplePf,(.L_x_4 - _Z6simplePf)
        .other          _Z6simplePf,@"STO_CUDA_ENTRY STV_DEFAULT"
_Z6simplePf:
.text._Z6simplePf:
[----:B------:R-:W-:Y:S01]  /*0000*/  LDC R1, c[0x0][0x37c] ;  /* 0x0000df00ff017b82 */ /* 0x000fe20000000800 */
[----:B------:R-:W0:Y:S01]  /*0010*/  S2R R10, SR_TID.X ;  /* 0x00000000000a7919 */ /* 0x000e220000002100 */
[----:B------:R-:W1:Y:S01]  /*0020*/  LDCU.64 UR4, c[0x0][0x358] ;  /* 0x00006b00ff0477ac */ /* 0x000e620008000a00 */
[----:B------:R-:W-:Y:S01]  /*0030*/  BSSY.RECONVERGENT B0, `(.L_x_0) ;  /* 0x000000a000007945 */ /* 0x000fe20003800200 */
[----:B0-----:R-:W-:-:S13]  /*0040*/  ISETP.NE.AND P0, PT, R10, RZ, PT ;  /* 0x000000ff0a00720c */ /* 0x001fda0003f05270 */
[----:B------:R-:W-:Y:S01]  /*0050*/  @!P0 CS2R R2, SRZ ;  /* 0x0000000000028805 */ /* 0x000fe2000001ff00 */
[----:B-1----:R-:W-:Y:S06]  /*0060*/  @!P0 BRA `(.L_x_1) ;  /* 0x0000000000188947 */ /* 0x002fec0003800000 */
[----:B------:R0:W1:Y:S01]  /*0070*/  I2F.F64.U32 R2, R10 ;  /* 0x0000000a00027312 */ /* 0x0000620000201800 */
[----:B------:R-:W-:-:S07]  /*0080*/  MOV R0, 0xa0 ;  /* 0x000000a000007802 */ /* 0x000fce0000000f00 */
[----:B01----:R-:W-:Y:S05]  /*0090*/  CALL.REL.NOINC `($_Z6simplePf$__internal_accurate_pow) ;  /* 0x0000000000387944 */ /* 0x003fea0003c00000 */
[----:B------:R-:W-:-:S04]  /*00a0*/  ISETP.GE.AND P0, PT, R3, RZ, PT ;  /* 0x000000ff0300720c */ /* 0x000fc80003f06270 */
[----:B------:R-:W-:Y:S02]  /*00b0*/  FSEL R2, R6, RZ, P0 ;  /* 0x000000ff06027208 */ /* 0x000fe40000000000 */
[----:B------:R-:W-:-:S07]  /*00c0*/  FSEL R3, R7, -QNAN , P0 ;  /* 0xfff8000007037808 */ /* 0x000fce0000000000 */
.L_x_1:
[----:B------:R-:W-:Y:S05]  /*00d0*/  BSYNC.RECONVERGENT B0 ;  /* 0x0000000000007941 */ /* 0x000fea0003800200 */
.L_x_0:
[----:B------:R-:W0:Y:S01]  /*00e0*/  S2R R9, SR_CTAID.X ;  /* 0x0000000000097919 */ /* 0x000e220000002500 */
[----:B------:R-:W1:Y:S01]  /*00f0*/  LDC.64 R4, c[0x0][0x380] ;  /* 0x0000e000ff047b82 */ /* 0x000e620000000a00 */
[----:B------:R-:W0:Y:S01]  /*0100*/  LDCU UR6, c[0x0][0x360] ;  /* 0x00006c00ff0677ac */ /* 0x000e220008000800 */
[----:B------:R-:W2:Y:S01]  /*0110*/  F2F.F32.F64 R2, R2 ;  /* 0x0000000200027310 */ /* 0x000ea20000301000 */
[----:B------:R-:W-:-:S04]  /*0120*/  ISETP.NE.AND P0, PT, R10, 0x1, PT ;  /* 0x000000010a00780c */ /* 0x000fc80003f05270 */
[----:B--2---:R-:W-:Y:S01]  /*0130*/  FSEL R7, R2, 1, P0 ;  /* 0x3f80000002077808 */ /* 0x004fe20000000000 */
[----:B0-----:R-:W-:-:S04]  /*0140*/  IMAD R9, R9, UR6, R10 ;  /* 0x0000000609097c24 */ /* 0x001fc8000f8e020a */
[----:B-1----:R-:W-:-:S05]  /*0150*/  IMAD.WIDE R4, R9, 0x4, R4 ;  /* 0x0000000409047825 */ /* 0x002fca00078e0204 */
[----:B------:R-:W-:Y:S01]  /*0160*/  STG.E desc[UR4][R4.64], R7 ;  /* 0x0000000704007986 */ /* 0x000fe2000c101904 */
[----:B------:R-:W-:Y:S05]  /*0170*/  EXIT ;  /* 0x000000000000794d */ /* 0x000fea0003800000 */
        .type           $_Z6simplePf$__internal_accurate_pow,@function
        .size           $_Z6simplePf$__internal_accurate_pow,(.L_x_4 - $_Z6simplePf$__internal_accurate_pow)
$_Z6simplePf$__internal_accurate_pow:
[----:B------:R-:W-:Y:S01]  /*0180*/  ISETP.GT.U32.AND P0, PT, R3, 0xfffff, PT ;  /* 0x000fffff0300780c */ /* 0x000fe20003f04070 */
[--C-:B------:R-:W-:Y:S01]  /*0190*/  IMAD.MOV.U32 R4, RZ, RZ, R3.reuse ;  /* 0x000000ffff047224 */ /* 0x100fe200078e0003 */
[----:B------:R-:W-:Y:S01]  /*01a0*/  MOV R9, 0x3ed0f5d2 ;  /* 0x3ed0f5d200097802 */ /* 0x000fe20000000f00 */
[----:B------:R-:W-:Y:S01]  /*01b0*/  IMAD.MOV.U32 R12, RZ, RZ, R2 ;  /* 0x000000ffff0c7224 */ /* 0x000fe200078e0002 */
[----:B------:R-:W-:Y:S01]  /*01c0*/  UMOV UR6, 0x7d2cafe2 ;  /* 0x7d2cafe200067882 */ /* 0x000fe20000000000 */
[----:B------:R-:W-:Y:S01]  /*01d0*/  IMAD.MOV.U32 R14, RZ, RZ, RZ ;  /* 0x000000ffff0e7224 */ /* 0x000fe200078e00ff */
[----:B------:R-:W-:Y:S01]  /*01e0*/  UMOV UR7, 0x3eb0f5ff ;  /* 0x3eb0f5ff00077882 */ /* 0x000fe20000000000 */
[----:B------:R-:W-:Y:S01]  /*01f0*/  IMAD.MOV.U32 R8, RZ, RZ, 0x41ad3b5a ;  /* 0x41ad3b5aff087424 */ /* 0x000fe200078e00ff */
[----:B------:R-:W-:Y:S01]  /*0200*/  SHF.R.U32.HI R11, RZ, 0x14, R3 ;  /* 0x00000014ff0b7819 */ /* 0x000fe20000011603 */
[----:B------:R-:W-:Y:S01]  /*0210*/  UMOV UR8, 0x3b39803f ;  /* 0x3b39803f00087882 */ /* 0x000fe20000000000 */
[----:B------:R-:W-:-:S03]  /*0220*/  UMOV UR9, 0x3c7abc9e ;  /* 0x3c7abc9e00097882 */ /* 0x000fc60000000000 */
[----:B------:R-:W-:-:S10]  /*0230*/  @!P0 DMUL R20, R2, 1.80143985094819840000e+16 ;  /* 0x4350000002148828 */ /* 0x000fd40000000000 */
[----:B------:R-:W-:Y:S01]  /*0240*/  @!P0 IMAD.MOV.U32 R4, RZ, RZ, R21 ;  /* 0x000000ffff048224 */ /* 0x000fe200078e0015 */
[----:B------:R-:W-:Y:S01]  /*0250*/  @!P0 LEA.HI R11, R21, 0xffffffca, RZ, 0xc ;  /* 0xffffffca150b8811 */ /* 0x000fe200078f60ff */
[----:B------:R-:W-:-:S03]  /*0260*/  @!P0 IMAD.MOV.U32 R12, RZ, RZ, R20 ;  /* 0x000000ffff0c8224 */ /* 0x000fc600078e0014 */
[----:B------:R-:W-:-:S04]  /*0270*/  LOP3.LUT R4, R4, 0x800fffff, RZ, 0xc0, !PT ;  /* 0x800fffff04047812 */ /* 0x000fc800078ec0ff */
[----:B------:R-:W-:-:S04]  /*0280*/  LOP3.LUT R13, R4, 0x3ff00000, RZ, 0xfc, !PT ;  /* 0x3ff00000040d7812 */ /* 0x000fc800078efcff */
[----:B------:R-:W-:-:S13]  /*0290*/  ISETP.GE.U32.AND P1, PT, R13, 0x3ff6a09f, PT ;  /* 0x3ff6a09f0d00780c */ /* 0x000fda0003f26070 */
[----:B------:R-:W-:-:S04]  /*02a0*/  @P1 VIADD R5, R13, 0xfff00000 ;  /* 0xfff000000d051836 */ /* 0x000fc80000000000 */
[----:B------:R-:W-:-:S06]  /*02b0*/  @P1 IMAD.MOV.U32 R13, RZ, RZ, R5 ;  /* 0x000000ffff0d1224 */ /* 0x000fcc00078e0005 */
[C---:B------:R-:W-:Y:S02]  /*02c0*/  DADD R6, R12.reuse, 1 ;  /* 0x3ff000000c067429 */ /* 0x040fe40000000000 */
[----:B------:R-:W-:-:S04]  /*02d0*/  DADD R12, R12, -1 ;  /* 0xbff000000c0c7429 */ /* 0x000fc80000000000 */
[----:B------:R-:W0:Y:S02]  /*02e0*/  MUFU.RCP64H R15, R7 ;  /* 0x00000007000f7308 */ /* 0x000e240000001800 */
[----:B0-----:R-:W-:-:S08]  /*02f0*/  DFMA R4, -R6, R14, 1 ;  /* 0x3ff000000604742b */ /* 0x001fd0000000010e */
[----:B------:R-:W-:-:S08]  /*0300*/  DFMA R4, R4, R4, R4 ;  /* 0x000000040404722b */ /* 0x000fd00000000004 */
[----:B------:R-:W-:-:S08]  /*0310*/  DFMA R14, R14, R4, R14 ;  /* 0x000000040e0e722b */ /* 0x000fd0000000000e */
[----:B------:R-:W-:-:S08]  /*0320*/  DMUL R4, R12, R14 ;  /* 0x0000000e0c047228 */ /* 0x000fd00000000000 */
[----:B------:R-:W-:-:S08]  /*0330*/  DFMA R4, R12, R14, R4 ;  /* 0x0000000e0c04722b */ /* 0x000fd00000000004 */
[----:B------:R-:W-:-:S08]  /*0340*/  DMUL R16, R4, R4 ;  /* 0x0000000404107228 */ /* 0x000fd00000000000 */
[----:B------:R-:W-:Y:S01]  /*0350*/  DFMA R6, R16, UR6, R8 ;  /* 0x0000000610067c2b */ /* 0x000fe20008000008 */
[----:B------:R-:W-:Y:S01]  /*0360*/  UMOV UR6, 0x75488a3f ;  /* 0x75488a3f00067882 */ /* 0x000fe20000000000 */
[----:B------:R-:W-:Y:S01]  /*0370*/  UMOV UR7, 0x3ef3b20a ;  /* 0x3ef3b20a00077882 */ /* 0x000fe20000000000 */
[----:B------:R-:W-:-:S05]  /*0380*/  DADD R8, R12, -R4 ;  /* 0x000000000c087229 */ /* 0x000fca0000000804 */
[----:B------:R-:W-:Y:S01]  /*0390*/  DFMA R6, R16, R6, UR6 ;  /* 0x0000000610067e2b */ /* 0x000fe20008000006 */
[----:B------:R-:W-:Y:S01]  /*03a0*/  UMOV UR6, 0xe4faecd5 ;  /* 0xe4faecd500067882 */ /* 0x000fe20000000000 */
[----:B------:R-:W-:Y:S01]  /*03b0*/  UMOV UR7, 0x3f1745cd ;  /* 0x3f1745cd00077882 */ /* 0x000fe20000000000 */
[----:B------:R-:W-:Y:S02]  /*03c0*/  DADD R22, R8, R8 ;  /* 0x0000000008167229 */ /* 0x000fe40000000008 */
[----:B------:R-:W-:-:S03]  /*03d0*/  DMUL R8, R4, R4 ;  /* 0x0000000404087228 */ /* 0x000fc60000000000 */
[----:B------:R-:W-:Y:S01]  /*03e0*/  DFMA R6, R16, R6, UR6 ;  /* 0x0000000610067e2b */ /* 0x000fe20008000006 */
[----:B------:R-:W-:Y:S01]  /*03f0*/  UMOV UR6, 0x258a578b ;  /* 0x258a578b00067882 */ /* 0x000fe20000000000 */
[----:B------:R-:W-:Y:S01]  /*0400*/  UMOV UR7, 0x3f3c71c7 ;  /* 0x3f3c71c700077882 */ /* 0x000fe20000000000 */
[----:B------:R-:W-:Y:S02]  /*0410*/  DFMA R22, R12, -R4, R22 ;  /* 0x800000040c16722b */ /* 0x000fe40000000016 */
[----:B------:R-:W-:-:S03]  /*0420*/  DMUL R12, R4, R8 ;  /* 0x00000008040c7228 */ /* 0x000fc60000000000 */
[----:B------:R-:W-:Y:S01]  /*0430*/  DFMA R6, R16, R6, UR6 ;  /* 0x0000000610067e2b */ /* 0x000fe20008000006 */
[----:B------:R-:W-:Y:S01]  /*0440*/  UMOV UR6, 0x9242b910 ;  /* 0x9242b91000067882 */ /* 0x000fe20000000000 */
[----:B------:R-:W-:Y:S01]  /*0450*/  UMOV UR7, 0x3f624924 ;  /* 0x3f62492400077882 */ /* 0x000fe20000000000 */
[----:B------:R-:W-:Y:S02]  /*0460*/  DMUL R14, R14, R22 ;  /* 0x000000160e0e7228 */ /* 0x000fe40000000000 */
[----:B------:R-:W-:-:S03]  /*0470*/  DFMA R22, R4, R8, -R12 ;  /* 0x000000080416722b */ /* 0x000fc6000000080c */
[----:B------:R-:W-:Y:S01]  /*0480*/  DFMA R6, R16, R6, UR6 ;  /* 0x0000000610067e2b */ /* 0x000fe20008000006 */
[----:B------:R-:W-:Y:S01]  /*0490*/  UMOV UR6, 0x99999dfb ;  /* 0x99999dfb00067882 */ /* 0x000fe20000000000 */
[----:B------:R-:W-:-:S03]  /*04a0*/  UMOV UR7, 0x3f899999 ;  /* 0x3f89999900077882 */ /* 0x000fc60000000000 */
[----:B------:R-:W-:Y:S01]  /*04b0*/  VIADD R27, R15, 0x100000 ;  /* 0x001000000f1b7836 */ /* 0x000fe20000000000 */
[----:B------:R-:W-:Y:S01]  /*04c0*/  DFMA R22, R14, R8, R22 ;  /* 0x000000080e16722b */ /* 0x000fe20000000016 */
[----:B------:R-:W-:Y:S01]  /*04d0*/  IMAD.MOV.U32 R26, RZ, RZ, R14 ;  /* 0x000000ffff1a7224 */ /* 0x000fe200078e000e */
[----:B------:R-:W-:Y:S01]  /*04e0*/  DFMA R18, R16, R6, UR6 ;  /* 0x0000000610127e2b */ /* 0x000fe20008000006 */
[----:B------:R-:W-:Y:S01]  /*04f0*/  UMOV UR6, 0x55555555 ;  /* 0x5555555500067882 */ /* 0x000fe20000000000 */
[----:B------:R-:W-:-:S06]  /*0500*/  UMOV UR7, 0x3fb55555 ;  /* 0x3fb5555500077882 */ /* 0x000fcc0000000000 */
[----:B------:R-:W-:-:S08]  /*0510*/  DFMA R6, R16, R18, UR6 ;  /* 0x0000000610067e2b */ /* 0x000fd00008000012 */
[----:B------:R-:W-:Y:S01]  /*0520*/  DADD R24, -R6, UR6 ;  /* 0x0000000606187e29 */ /* 0x000fe20008000100 */
[----:B------:R-:W-:Y:S01]  /*0530*/  UMOV UR6, 0xb9e7b0 ;  /* 0x00b9e7b000067882 */ /* 0x000fe20000000000 */
[----:B------:R-:W-:-:S06]  /*0540*/  UMOV UR7, 0x3c46a4cb ;  /* 0x3c46a4cb00077882 */ /* 0x000fcc0000000000 */
[----:B------:R-:W-:Y:S02]  /*0550*/  DFMA R16, R16, R18, R24 ;  /* 0x000000121010722b */ /* 0x000fe40000000018 */
[----:B------:R-:W-:-:S06]  /*0560*/  DFMA R24, R4, R4, -R8 ;  /* 0x000000040418722b */ /* 0x000fcc0000000808 */
[----:B------:R-:W-:Y:S01]  /*0570*/  DADD R16, R16, -UR6 ;  /* 0x8000000610107e29 */ /* 0x000fe20008000000 */
[----:B------:R-:W-:Y:S01]  /*0580*/  UMOV UR6, 0x80000000 ;  /* 0x8000000000067882 */ /* 0x000fe20000000000 */
[----:B------:R-:W-:Y:S01]  /*0590*/  DFMA R24, R4, R26, R24 ;  /* 0x0000001a0418722b */ /* 0x000fe20000000018 */
[----:B------:R-:W-:-:S05]  /*05a0*/  UMOV UR7, 0x43300000 ;  /* 0x4330000000077882 */ /* 0x000fca0000000000 */
[----:B------:R-:W-:Y:S02]  /*05b0*/  DADD R18, R6, R16 ;  /* 0x0000000006127229 */ /* 0x000fe40000000010 */
[----:B------:R-:W-:-:S06]  /*05c0*/  DFMA R22, R4, R24, R22 ;  /* 0x000000180416722b */ /* 0x000fcc0000000016 */
[----:B------:R-:W-:Y:S02]  /*05d0*/  DMUL R8, R18, R12 ;  /* 0x0000000c12087228 */ /* 0x000fe40000000000 */
[----:B------:R-:W-:-:S06]  /*05e0*/  DADD R6, R6, -R18 ;  /* 0x0000000006067229 */ /* 0x000fcc0000000812 */
[----:B------:R-:W-:Y:S02]  /*05f0*/  DFMA R24, R18, R12, -R8 ;  /* 0x0000000c1218722b */ /* 0x000fe40000000808 */
[----:B------:R-:W-:-:S06]  /*0600*/  DADD R6, R16, R6 ;  /* 0x0000000010067229 */ /* 0x000fcc0000000006 */
[----:B------:R-:W-:-:S08]  /*0610*/  DFMA R22, R18, R22, R24 ;  /* 0x000000161216722b */ /* 0x000fd00000000018 */
[----:B------:R-:W-:-:S08]  /*0620*/  DFMA R22, R6, R12, R22 ;  /* 0x0000000c0616722b */ /* 0x000fd00000000016 */
[----:B------:R-:W-:-:S08]  /*0630*/  DADD R12, R8, R22 ;  /* 0x00000000080c7229 */ /* 0x000fd00000000016 */
[--C-:B------:R-:W-:Y:S02]  /*0640*/  DADD R6, R4, R12.reuse ;  /* 0x0000000004067229 */ /* 0x100fe4000000000c */
[----:B------:R-:W-:-:S06]  /*0650*/  DADD R8, R8, -R12 ;  /* 0x0000000008087229 */ /* 0x000fcc000000080c */
[----:B------:R-:W-:Y:S02]  /*0660*/  DADD R4, R4, -R6 ;  /* 0x0000000004047229 */ /* 0x000fe40000000806 */
[----:B------:R-:W-:-:S06]  /*0670*/  DADD R8, R22, R8 ;  /* 0x0000000016087229 */ /* 0x000fcc0000000008 */
[----:B------:R-:W-:-:S08]  /*0680*/  DADD R4, R12, R4 ;  /* 0x000000000c047229 */ /* 0x000fd00000000004 */
[----:B------:R-:W-:Y:S01]  /*0690*/  DADD R4, R8, R4 ;  /* 0x0000000008047229 */ /* 0x000fe20000000004 */
[C---:B------:R-:W-:Y:S02]  /*06a0*/  VIADD R8, R11.reuse, 0xfffffc01 ;  /* 0xfffffc010b087836 */ /* 0x040fe40000000000 */
[----:B------:R-:W-:-:S05]  /*06b0*/  @P1 VIADD R8, R11, 0xfffffc02 ;  /* 0xfffffc020b081836 */ /* 0x000fca0000000000 */
[----:B------:R-:W-:Y:S01]  /*06c0*/  DADD R14, R14, R4 ;  /* 0x000000000e0e7229 */ /* 0x000fe20000000004 */
[----:B------:R-:W-:Y:S01]  /*06d0*/  LOP3.LUT R4, R8, 0x80000000, RZ, 0x3c, !PT ;  /* 0x8000000008047812 */ /* 0x000fe200078e3cff */
[----:B------:R-:W-:-:S06]  /*06e0*/  IMAD.MOV.U32 R5, RZ, RZ, 0x43300000 ;  /* 0x43300000ff057424 */ /* 0x000fcc00078e00ff */
[----:B------:R-:W-:Y:S02]  /*06f0*/  DADD R8, R6, R14 ;  /* 0x0000000006087229 */ /* 0x000fe4000000000e */
[----:B------:R-:W-:Y:S01]  /*0700*/  DADD R12, R4, -UR6 ;  /* 0x80000006040c7e29 */ /* 0x000fe20008000000 */
[----:B------:R-:W-:Y:S01]  /*0710*/  UMOV UR6, 0xfefa39ef ;  /* 0xfefa39ef00067882 */ /* 0x000fe20000000000 */
[----:B------:R-:W-:-:S04]  /*0720*/  UMOV UR7, 0x3fe62e42 ;  /* 0x3fe62e4200077882 */ /* 0x000fc80000000000 */
[--C-:B------:R-:W-:Y:S02]  /*0730*/  DADD R6, R6, -R8.reuse ;  /* 0x0000000006067229 */ /* 0x100fe40000000808 */
[----:B------:R-:W-:-:S06]  /*0740*/  DFMA R4, R12, UR6, R8 ;  /* 0x000000060c047c2b */ /* 0x000fcc0008000008 */
[----:B------:R-:W-:Y:S02]  /*0750*/  DADD R6, R14, R6 ;  /* 0x000000000e067229 */ /* 0x000fe40000000006 */
[----:B------:R-:W-:-:S08]  /*0760*/  DFMA R16, R12, -UR6, R4 ;  /* 0x800000060c107c2b */ /* 0x000fd00008000004 */
[----:B------:R-:W-:-:S08]  /*0770*/  DADD R16, -R8, R16 ;  /* 0x0000000008107229 */ /* 0x000fd00000000110 */
[----:B------:R-:W-:-:S08]  /*0780*/  DADD R6, R6, -R16 ;  /* 0x0000000006067229 */ /* 0x000fd00000000810 */
[----:B------:R-:W-:-:S08]  /*0790*/  DFMA R6, R12, UR8, R6 ;  /* 0x000000080c067c2b */ /* 0x000fd00008000006 */
[----:B------:R-:W-:-:S08]  /*07a0*/  DADD R8, R4, R6 ;  /* 0x0000000004087229 */ /* 0x000fd00000000006 */
[----:B------:R-:W-:Y:S02]  /*07b0*/  DADD R12, R4, -R8 ;  /* 0x00000000040c7229 */ /* 0x000fe40000000808 */
[----:B------:R-:W-:-:S06]  /*07c0*/  DMUL R4, R8, 0.5 ;  /* 0x3fe0000008047828 */ /* 0x000fcc0000000000 */
[----:B------:R-:W-:Y:S02]  /*07d0*/  DADD R12, R6, R12 ;  /* 0x00000000060c7229 */ /* 0x000fe4000000000c */
[----:B------:R-:W-:-:S08]  /*07e0*/  DFMA R8, R8, 0.5, -R4 ;  /* 0x3fe000000808782b */ /* 0x000fd00000000804 */
[----:B------:R-:W-:Y:S01]  /*07f0*/  DFMA R12, R12, 0.5, R8 ;  /* 0x3fe000000c0c782b */ /* 0x000fe20000000008 */
[----:B------:R-:W-:Y:S01]  /*0800*/  MOV R8, 0x652b82fe ;  /* 0x652b82fe00087802 */ /* 0x000fe20000000f00 */
[----:B------:R-:W-:-:S06]  /*0810*/  IMAD.MOV.U32 R9, RZ, RZ, 0x3ff71547 ;  /* 0x3ff71547ff097424 */ /* 0x000fcc00078e00ff */
[----:B------:R-:W-:-:S08]  /*0820*/  DADD R6, R4, R12 ;  /* 0x0000000004067229 */ /* 0x000fd0000000000c */
[----:B------:R-:W-:Y:S02]  /*0830*/  DFMA R8, R6, R8, 6.75539944105574400000e+15 ;  /* 0x433800000608742b */ /* 0x000fe40000000008 */
[----:B------:R-:W-:Y:S01]  /*0840*/  FSETP.GEU.AND P0, PT, |R7|, 4.1917929649353027344, PT ;  /* 0x4086232b0700780b */ /* 0x000fe20003f0e200 */
[----:B------:R-:W-:-:S05]  /*0850*/  DADD R4, R4, -R6 ;  /* 0x0000000004047229 */ /* 0x000fca0000000806 */
[----:B------:R-:W-:-:S03]  /*0860*/  DADD R14, R8, -6.75539944105574400000e+15 ;  /* 0xc3380000080e7429 */ /* 0x000fc60000000000 */
[----:B------:R-:W-:-:S05]  /*0870*/  DADD R12, R12, R4 ;  /* 0x000000000c0c7229 */ /* 0x000fca0000000004 */
[----:B------:R-:W-:Y:S01]  /*0880*/  DFMA R16, R14, -UR6, R6 ;  /* 0x800000060e107c2b */ /* 0x000fe20008000006 */
[----:B------:R-:W-:Y:S01]  /*0890*/  UMOV UR6, 0x3b39803f ;  /* 0x3b39803f00067882 */ /* 0x000fe20000000000 */
[----:B------:R-:W-:-:S06]  /*08a0*/  UMOV UR7, 0x3c7abc9e ;  /* 0x3c7abc9e00077882 */ /* 0x000fcc0000000000 */
[----:B------:R-:W-:Y:S01]  /*08b0*/  DFMA R14, R14, -UR6, R16 ;  /* 0x800000060e0e7c2b */ /* 0x000fe20008000010 */
[----:B------:R-:W-:Y:S01]  /*08c0*/  UMOV UR6, 0x69ce2bdf ;  /* 0x69ce2bdf00067882 */ /* 0x000fe20000000000 */
[----:B------:R-:W-:Y:S01]  /*08d0*/  IMAD.MOV.U32 R16, RZ, RZ, -0x35dec16 ;  /* 0xfca213eaff107424 */ /* 0x000fe200078e00ff */
[----:B------:R-:W-:Y:S01]  /*08e0*/  UMOV UR7, 0x3e5ade15 ;  /* 0x3e5ade1500077882 */ /* 0x000fe20000000000 */
[----:B------:R-:W-:-:S06]  /*08f0*/  IMAD.MOV.U32 R17, RZ, RZ, 0x3e928af3 ;  /* 0x3e928af3ff117424 */ /* 0x000fcc00078e00ff */
[----:B------:R-:W-:Y:S01]  /*0900*/  DFMA R16, R14, UR6, R16 ;  /* 0x000000060e107c2b */ /* 0x000fe20008000010 */
[----:B------:R-:W-:Y:S01]  /*0910*/  UMOV UR6, 0x62401315 ;  /* 0x6240131500067882 */ /* 0x000fe20000000000 */
[----:B------:R-:W-:-:S06]  /*0920*/  UMOV UR7, 0x3ec71dee ;  /* 0x3ec71dee00077882 */ /* 0x000fcc0000000000 */
[----:B------:R-:W-:Y:S01]  /*0930*/  DFMA R16, R14, R16, UR6 ;  /* 0x000000060e107e2b */ /* 0x000fe20008000010 */
        /* <DEDUP_REMOVED lines=20> */
[----:B------:R-:W-:-:S08]  /*0a80*/  DFMA R16, R14, R16, UR6 ;  /* 0x000000060e107e2b */ /* 0x000fd00008000010 */
[----:B------:R-:W-:-:S08]  /*0a90*/  DFMA R16, R14, R16, 1 ;  /* 0x3ff000000e10742b */ /* 0x000fd00000000010 */
[----:B------:R-:W-:-:S10]  /*0aa0*/  DFMA R14, R14, R16, 1 ;  /* 0x3ff000000e0e742b */ /* 0x000fd40000000010 */
[----:B------:R-:W-:Y:S02]  /*0ab0*/  IMAD R5, R8, 0x100000, R15 ;  /* 0x0010000008057824 */ /* 0x000fe400078e020f */
[----:B------:R-:W-:Y:S01]  /*0ac0*/  IMAD.MOV.U32 R4, RZ, RZ, R14 ;  /* 0x000000ffff047224 */ /* 0x000fe200078e000e */
[----:B------:R-:W-:Y:S06]  /*0ad0*/  @!P0 BRA `(.L_x_2) ;  /* 0x0000000000308947 */ /* 0x000fec0003800000 */
[----:B------:R-:W-:Y:S01]  /*0ae0*/  FSETP.GEU.AND P1, PT, |R7|, 4.2275390625, PT ;  /* 0x408748000700780b */ /* 0x000fe20003f2e200 */
[C---:B------:R-:W-:Y:S02]  /*0af0*/  DADD R16, R6.reuse, +INF ;  /* 0x7ff0000006107429 */ /* 0x040fe40000000000 */
[----:B------:R-:W-:-:S08]  /*0b00*/  DSETP.GEU.AND P0, PT, R6, RZ, PT ;  /* 0x000000ff0600722a */ /* 0x000fd00003f0e000 */
[----:B------:R-:W-:Y:S02]  /*0b10*/  FSEL R5, R17, RZ, P0 ;  /* 0x000000ff11057208 */ /* 0x000fe40000000000 */
[----:B------:R-:W-:-:S04]  /*0b20*/  @!P1 LEA.HI R4, R8, R8, RZ, 0x1 ;  /* 0x0000000808049211 */ /* 0x000fc800078f08ff */
[----:B------:R-:W-:Y:S02]  /*0b30*/  @!P1 SHF.R.S32.HI R7, RZ, 0x1, R4 ;  /* 0x00000001ff079819 */ /* 0x000fe40000011404 */
[----:B------:R-:W-:Y:S02]  /*0b40*/  FSEL R4, R16, RZ, P0 ;  /* 0x000000ff10047208 */ /* 0x000fe40000000000 */
[----:B------:R-:W-:Y:S01]  /*0b50*/  @!P1 IADD3 R6, PT, PT, R8, -R7, RZ ;  /* 0x8000000708069210 */ /* 0x000fe20007ffe0ff */
[----:B------:R-:W-:-:S03]  /*0b60*/  @!P1 IMAD R15, R7, 0x100000, R15 ;  /* 0x00100000070f9824 */ /* 0x000fc600078e020f */
[----:B------:R-:W-:Y:S01]  /*0b70*/  @!P1 LEA R7, R6, 0x3ff00000, 0x14 ;  /* 0x3ff0000006079811 */ /* 0x000fe200078ea0ff */
[----:B------:R-:W-:-:S06]  /*0b80*/  @!P1 IMAD.MOV.U32 R6, RZ, RZ, RZ ;  /* 0x000000ffff069224 */ /* 0x000fcc00078e00ff */
[----:B------:R-:W-:-:S11]  /*0b90*/  @!P1 DMUL R4, R14, R6 ;  /* 0x000000060e049228 */ /* 0x000fd60000000000 */
.L_x_2:
[----:B------:R-:W-:Y:S02]  /*0ba0*/  DFMA R6, R12, R4, R4 ;  /* 0x000000040c06722b */ /* 0x000fe40000000004 */
[----:B------:R-:W-:-:S08]  /*0bb0*/  DSETP.NEU.AND P0, PT, |R4|, +INF , PT ;  /* 0x7ff000000400742a */ /* 0x000fd00003f0d200 */
[----:B------:R-:W-:Y:S01]  /*0bc0*/  FSEL R6, R4, R6, !P0 ;  /* 0x0000000604067208 */ /* 0x000fe20004000000 */
[----:B------:R-:W-:Y:S01]  /*0bd0*/  IMAD.MOV.U32 R4, RZ, RZ, R0 ;  /* 0x000000ffff047224 */ /* 0x000fe200078e0000 */
[----:B------:R-:W-:Y:S01]  /*0be0*/  FSEL R7, R5, R7, !P0 ;  /* 0x0000000705077208 */ /* 0x000fe20004000000 */
[----:B------:R-:W-:-:S04]  /*0bf0*/  IMAD.MOV.U32 R5, RZ, RZ, 0x0 ;  /* 0x00000000ff057424 */ /* 0x000fc800078e00ff */
[----:B------:R-:W-:Y:S05]  /*0c00*/  RET.REL.NODEC R4 `(_Z6simplePf) ;  /* 0xfffffff004fc7950 */ /* 0x000fea0003c3ffff */
.L_x_3:
[----:B------:R-:W-:-:S00]  /*0c10*/  BRA `(.L_x_3) ;  /* 0xfffffffc00fc7947 */ /* 0x000fc0000383ffff */
[----:B------:R-:W-:-:S00]  /*0c20*/  NOP ;  /* 0x0000000000007918 */ /* 0x000fc00000000000 */
        /* <DEDUP_REMOVED lines=13> */
.L_x_4:


//--------------------- .nv.shared.reserved.0     --------------------------
	.section	.nv.shared.reserved.0,"aw",@nobits
	.weak		__nv_reservedSMEM_offset_0_alias
	.size		__nv_reservedSMEM_offset_0_alias, 0, 64
	.other		__nv_reservedSMEM_offset_0_alias,@"STO_CUDA_RESERVED_SHARED STV_DEFAULT"
__nv_reservedSMEM_offset_0_alias:
	.zero		0
	.zero		64


//--------------------- .nv.constant0._Z6simplePf --------------------------
	.section	.nv.constant0._Z6simplePf,"a",@progbits
	.sectionflags	@""
	.align	4
.nv.constant0._Z6simplePf:
	.zero		904


//--------------------- SYMBOLS --------------------------

	.type		.nv.reservedSmem.offset0,@object
	.size		.nv.reservedSmem.offset0,0x4
